//
// Generated by NVIDIA NVVM Compiler
//
// Compiler Build ID: CL-36424714
// Cuda compilation tools, release 13.0, V13.0.88
// Based on NVVM 20.0.0
//

.version 9.0
.target sm_100
.address_size 64

	// .globl	_Z6runGPUv
.extern .func  (.param .b32 func_retval0) vprintf
(
	.param .b64 vprintf_param_0,
	.param .b64 vprintf_param_1
)
;
.global .align 1 .b8 $str[22] = {80, 101, 114, 102, 111, 114, 109, 32, 71, 80, 85, 32, 99, 111, 100, 101, 32, 46, 46, 46, 10};
.global .align 1 .b8 $str$1[49] = {65, 99, 99, 101, 115, 115, 105, 110, 103, 32, 116, 104, 101, 32, 116, 104, 105, 114, 100, 32, 116, 104, 114, 101, 97, 100, 32, 111, 102, 32, 116, 104, 101, 32, 115, 101, 99, 111, 110, 100, 32, 98, 108, 111, 99, 107, 33, 10};

.visible .entry _Z6runGPUv()
{
	.reg .pred 	%p<4>;
	.reg .b32 	%r<7>;
	.reg .b64 	%rd<5>;

	mov.u64 	%rd1, $str;
	cvta.global.u64 	%rd2, %rd1;
	{ // callseq 0, 0
	.param .b64 param0;
	st.param.b64 	[param0], %rd2;
	.param .b64 param1;
	st.param.b64 	[param1], 0;
	.param .b32 retval0;
	call.uni (retval0), 
	vprintf, 
	(
	param0, 
	param1
	);
	ld.param.b32 	%r1, [retval0];
	} // callseq 0
	mov.u32 	%r3, %tid.x;
	setp.ne.s32 	%p1, %r3, 2;
	mov.u32 	%r4, %ctaid.x;
	setp.ne.s32 	%p2, %r4, 1;
	or.pred  	%p3, %p1, %p2;
	@%p3 bra 	$L__BB0_2;
	mov.u64 	%rd3, $str$1;
	cvta.global.u64 	%rd4, %rd3;
	{ // callseq 1, 0
	.param .b64 param0;
	st.param.b64 	[param0], %rd4;
	.param .b64 param1;
	st.param.b64 	[param1], 0;
	.param .b32 retval0;
	call.uni (retval0), 
	vprintf, 
	(
	param0, 
	param1
	);
	ld.param.b32 	%r5, [retval0];
	} // callseq 1
$L__BB0_2:
	ret;

}


// ===== COMPILED SASS (sm_100) =====

	.target	sm_100

	.elftype	@"ET_EXEC"


//--------------------- .note.nv.tkinfo           --------------------------
	.section	.note.nv.tkinfo,"",@"SHT_NOTE"
	.sectionflags	@"SHF_NOTE_NV_TKINFO"
	.tkinfo
        /*0018*/ 	.word	0x00000002
        /*0030*/ 	.string	""
        /*0030*/ 	.string	"ptxas"
        /*0030*/ 	.string	"Cuda compilation tools, release 13.0, V13.0.88"
        /*0030*/ 	.string	"Build cuda_13.0.r13.0/compiler.36424714_0"
        /*0030*/ 	.string	"-arch sm_100 -m 64 "



//--------------------- .note.nv.cuinfo           --------------------------
	.section	.note.nv.cuinfo,"",@"SHT_NOTE"
	.sectionflags	@"SHF_NOTE_NV_CUINFO"
        /*0018*/ 	.short	0x0002
        /*001a*/ 	.short	0x0064
        /*001c*/ 	.short	0x0082
	.zero		2


//--------------------- .nv.info                  --------------------------
	.section	.nv.info,"",@"SHT_CUDA_INFO"
	.align	4


	//----- nvinfo : EIATTR_REGCOUNT
	.align		4
        /*0000*/ 	.byte	0x04, 0x2f
        /*0002*/ 	.short	(.L_3 - .L_2)
	.align		4
.L_2:
        /*0004*/ 	.word	index@(_Z6runGPUv)
        /*0008*/ 	.word	0x00000018


	//----- nvinfo : EIATTR_FRAME_SIZE
	.align		4
.L_3:
        /*000c*/ 	.byte	0x04, 0x11
        /*000e*/ 	.short	(.L_5 - .L_4)
	.align		4
.L_4:
        /*0010*/ 	.word	index@(_Z6runGPUv)
        /*0014*/ 	.word	0x00000000


	//----- nvinfo : EIATTR_MIN_STACK_SIZE
	.align		4
.L_5:
        /*0018*/ 	.byte	0x04, 0x12
        /*001a*/ 	.short	(.L_7 - .L_6)
	.align		4
.L_6:
        /*001c*/ 	.word	index@(_Z6runGPUv)
        /*0020*/ 	.word	0x00000000
.L_7:


//--------------------- .nv.compat                --------------------------
	.section	.nv.compat,"",@"SHT_CUDA_COMPAT_INFO"
	.align	4
        /*0000*/ 	.byte	0x02, 0x09, 0x00, 0x00, 0x02, 0x02, 0x01, 0x00, 0x02, 0x05, 0x05, 0x00, 0x03, 0x07, 0x01, 0x01
        /*0010*/ 	.byte	0x02, 0x03, 0x00, 0x00, 0x02, 0x06, 0x01, 0x00, 0x04, 0x0b, 0x08, 0x00, 0x09, 0x00, 0x00, 0x00
        /*0020*/ 	.byte	0x00, 0x00, 0x00, 0x00


//--------------------- .nv.info._Z6runGPUv       --------------------------
	.section	.nv.info._Z6runGPUv,"",@"SHT_CUDA_INFO"
	.sectionflags	@""
	.align	4


	//----- nvinfo : EIATTR_CUDA_API_VERSION
	.align		4
        /*0000*/ 	.byte	0x04, 0x37
        /*0002*/ 	.short	(.L_9 - .L_8)
.L_8:
        /*0004*/ 	.word	0x00000082


	//----- nvinfo : EIATTR_SPARSE_MMA_MASK
	.align		4
.L_9:
        /*0008*/ 	.byte	0x03, 0x50
        /*000a*/ 	.short	0x0000


	//----- nvinfo : EIATTR_MAXREG_COUNT
	.align		4
        /*000c*/ 	.byte	0x03, 0x1b
        /*000e*/ 	.short	0x00ff


	//----- nvinfo : EIATTR_EXTERNS
	.align		4
        /*0010*/ 	.byte	0x04, 0x0f
        /*0012*/ 	.short	(.L_11 - .L_10)


	//   ....[0]....
	.align		4
.L_10:
        /*0014*/ 	.word	index@(vprintf)


	//----- nvinfo : EIATTR_MERCURY_ISA_VERSION
	.align		4
.L_11:
        /*0018*/ 	.byte	0x03, 0x5f
        /*001a*/ 	.short	0x0101


	//----- nvinfo : EIATTR_VRC_CTA_INIT_COUNT
	.align		4
        /*001c*/ 	.byte	0x02, 0x4a
	.zero		1
	.zero		1


	//----- nvinfo : EIATTR_SYSCALL_OFFSETS
	.align		4
        /*0020*/ 	.byte	0x04, 0x46
        /*0022*/ 	.short	(.L_13 - .L_12)


	//   ....[0]....
.L_12:
        /*0024*/ 	.word	0x00000080


	//   ....[1]....
        /*0028*/ 	.word	0x00000140


	//----- nvinfo : EIATTR_EXIT_INSTR_OFFSETS
	.align		4
.L_13:
        /*002c*/ 	.byte	0x04, 0x1c
        /*002e*/ 	.short	(.L_15 - .L_14)


	//   ....[0]....
.L_14:
        /*0030*/ 	.word	0x000000d0


	//   ....[1]....
        /*0034*/ 	.word	0x00000150


	//----- nvinfo : EIATTR_CRS_STACK_SIZE
	.align		4
.L_15:
        /*0038*/ 	.byte	0x04, 0x1e
        /*003a*/ 	.short	(.L_17 - .L_16)
.L_16:
        /*003c*/ 	.word	0x00000000


	//----- nvinfo : EIATTR_SW_WAR
	.align		4
.L_17:
        /*0040*/ 	.byte	0x04, 0x36
        /*0042*/ 	.short	(.L_19 - .L_18)
.L_18:
        /*0044*/ 	.word	0x00000008
.L_19:


//--------------------- .nv.callgraph             --------------------------
	.section	.nv.callgraph,"",@"SHT_CUDA_CALLGRAPH"
	.align	4
	.sectionentsize	8
	.align		4
        /*0000*/ 	.word	0x00000000
	.align		4
        /*0004*/ 	.word	0xffffffff
	.align		4
        /*0008*/ 	.word	index@(_Z6runGPUv)
	.align		4
        /*000c*/ 	.word	index@(vprintf)
	.align		4
        /*0010*/ 	.word	0x00000000
	.align		4
        /*0014*/ 	.word	0xfffffffe
	.align		4
        /*0018*/ 	.word	0x00000000
	.align		4
        /*001c*/ 	.word	0xfffffffd
	.align		4
        /*0020*/ 	.word	0x00000000
	.align		4
        /*0024*/ 	.word	0xfffffffc


//--------------------- .nv.constant4             --------------------------
	.section	.nv.constant4,"a",@progbits
	.align	8
	.align		8
.nv.constant4:
        /*0000*/ 	.dword	vprintf
	.align		8
        /*0008*/ 	.dword	$str
	.align		8
        /*0010*/ 	.dword	$str$1


//--------------------- .text._Z6runGPUv          --------------------------
	.section	.text._Z6runGPUv,"ax",@progbits
	.align	128
        .global         _Z6runGPUv
        .type           _Z6runGPUv,@function
        .size           _Z6runGPUv,(.L_x_3 - _Z6runGPUv)
        .other          _Z6runGPUv,@"STO_CUDA_ENTRY STV_DEFAULT"
_Z6runGPUv:
.text._Z6runGPUv:
[----:B------:R-:W0:Y:S01]  /*0000*/  LDC R1, c[0x0][0x37c] ;  /* 0x0000df00ff017b82 */ /* 0x000e220000000800 */
[----:B------:R-:W-:Y:S01]  /*0010*/  MOV R2, 0x0 ;  /* 0x0000000000027802 */ /* 0x000fe20000000f00 */
[----:B------:R-:W1:Y:S01]  /*0020*/  LDCU.64 UR4, c[0x4][0x8] ;  /* 0x01000100ff0477ac */ /* 0x000e620008000a00 */
[----:B------:R-:W-:-:S05]  /*0030*/  CS2R R6, SRZ ;  /* 0x0000000000067805 */ /* 0x000fca000001ff00 */
[----:B------:R2:W3:Y:S01]  /*0040*/  LDC.64 R8, c[0x4][R2] ;  /* 0x0100000002087b82 */ /* 0x0004e20000000a00 */
[----:B-1----:R-:W-:Y:S02]  /*0050*/  IMAD.U32 R4, RZ, RZ, UR4 ;  /* 0x00000004ff047e24 */ /* 0x002fe4000f8e00ff */
[----:B--2---:R-:W-:-:S07]  /*0060*/  IMAD.U32 R5, RZ, RZ, UR5 ;  /* 0x00000005ff057e24 */ /* 0x004fce000f8e00ff */
[----:B------:R-:W-:-:S07]  /*0070*/  LEPC R20, `(.L_x_0) ;  /* 0x000000001014794e */ /* 0x000fce0000000000 */
[----:B0--3--:R-:W-:Y:S05]  /*0080*/  CALL.ABS.NOINC R8 ;  /* 0x0000000008007343 */ /* 0x009fea0003c00000 */
.L_x_0:
[----:B------:R-:W0:Y:S01]  /*0090*/  S2R R3, SR_CTAID.X ;  /* 0x0000000000037919 */ /* 0x000e220000002500 */
[----:B------:R-:W1:Y:S01]  /*00a0*/  S2R R0, SR_TID.X ;  /* 0x0000000000007919 */ /* 0x000e620000002100 */
[----:B0-----:R-:W-:-:S04]  /*00b0*/  ISETP.NE.AND P0, PT, R3, 0x1, PT ;  /* 0x000000010300780c */ /* 0x001fc80003f05270 */
[----:B-1----:R-:W-:-:S13]  /*00c0*/  ISETP.NE.OR P0, PT, R0, 0x2, P0 ;  /* 0x000000020000780c */ /* 0x002fda0000705670 */
[----:B------:R-:W-:Y:S05]  /*00d0*/  @P0 EXIT ;  /* 0x000000000000094d */ /* 0x000fea0003800000 */
[----:B------:R-:W0:Y:S01]  /*00e0*/  LDC.64 R2, c[0x4][R2] ;  /* 0x0100000002027b82 */ /* 0x000e220000000a00 */
[----:B------:R-:W1:Y:S01]  /*00f0*/  LDCU.64 UR4, c[0x4][0x10] ;  /* 0x01000200ff0477ac */ /* 0x000e620008000a00 */
[----:B------:R-:W-:Y:S01]  /*0100*/  CS2R R6, SRZ ;  /* 0x0000000000067805 */ /* 0x000fe2000001ff00 */
[----:B-1----:R-:W-:Y:S02]  /*0110*/  IMAD.U32 R4, RZ, RZ, UR4 ;  /* 0x00000004ff047e24 */ /* 0x002fe4000f8e00ff */
[----:B------:R-:W-:-:S07]  /*0120*/  IMAD.U32 R5, RZ, RZ, UR5 ;  /* 0x00000005ff057e24 */ /* 0x000fce000f8e00ff */
[----:B------:R-:W-:-:S07]  /*0130*/  LEPC R20, `(.L_x_1) ;  /* 0x000000001014794e */ /* 0x000fce0000000000 */
[----:B0-----:R-:W-:Y:S05]  /*0140*/  CALL.ABS.NOINC R2 ;  /* 0x0000000002007343 */ /* 0x001fea0003c00000 */
.L_x_1:
[----:B------:R-:W-:Y:S05]  /*0150*/  EXIT ;  /* 0x000000000000794d */ /* 0x000fea0003800000 */
.L_x_2:
[----:B------:R-:W-:-:S00]  /*0160*/  BRA `(.L_x_2) ;  /* 0xfffffffc00fc7947 */ /* 0x000fc0000383ffff */
[----:B------:R-:W-:-:S00]  /*0170*/  NOP ;  /* 0x0000000000007918 */ /* 0x000fc00000000000 */
        /* <DEDUP_REMOVED lines=8> */
.L_x_3:


//--------------------- .nv.global.init           --------------------------
	.section	.nv.global.init,"aw",@progbits
.nv.global.init:
	.type		$str,@object
	.size		$str,($str$1 - $str)
$str:
        /*0000*/ 	.byte	0x50, 0x65, 0x72, 0x66, 0x6f, 0x72, 0x6d, 0x20, 0x47, 0x50, 0x55, 0x20, 0x63, 0x6f, 0x64, 0x65
        /*0010*/ 	.byte	0x20, 0x2e, 0x2e, 0x2e, 0x0a, 0x00
	.type		$str$1,@object
	.size		$str$1,(.L_1 - $str$1)
$str$1:
        /*0016*/ 	.byte	0x41, 0x63, 0x63, 0x65, 0x73, 0x73, 0x69, 0x6e, 0x67, 0x20, 0x74, 0x68, 0x65, 0x20, 0x74, 0x68
        /*0026*/ 	.byte	0x69, 0x72, 0x64, 0x20, 0x74, 0x68, 0x72, 0x65, 0x61, 0x64, 0x20, 0x6f, 0x66, 0x20, 0x74, 0x68
        /*0036*/ 	.byte	0x65, 0x20, 0x73, 0x65, 0x63, 0x6f, 0x6e, 0x64, 0x20, 0x62, 0x6c, 0x6f, 0x63, 0x6b, 0x21, 0x0a
        /*0046*/ 	.byte	0x00
.L_1:


//--------------------- .nv.shared.reserved.0     --------------------------
	.section	.nv.shared.reserved.0,"aw",@nobits
	.weak		__nv_reservedSMEM_offset_0_alias
	.size		__nv_reservedSMEM_offset_0_alias, 0, 64
	.other		__nv_reservedSMEM_offset_0_alias,@"STO_CUDA_RESERVED_SHARED STV_DEFAULT"
__nv_reservedSMEM_offset_0_alias:
	.zero		0
	.zero		64


//--------------------- .nv.constant0._Z6runGPUv  --------------------------
	.section	.nv.constant0._Z6runGPUv,"a",@progbits
	.sectionflags	@""
	.align	4
.nv.constant0._Z6runGPUv:
	.zero		896


//--------------------- SYMBOLS --------------------------

	.type		.nv.reservedSmem.offset0,@object
	.size		.nv.reservedSmem.offset0,0x4
	.type		vprintf,@function
